//
// Generated by NVIDIA NVVM Compiler
//
// Compiler Build ID: CL-36424714
// Cuda compilation tools, release 13.0, V13.0.88
// Based on NVVM 20.0.0
//

.version 9.0
.target sm_100
.address_size 64

	// .globl	_Z10matrix_mulPKiS0_Pii

.visible .entry _Z10matrix_mulPKiS0_Pii(
	.param .u64 .ptr .align 1 _Z10matrix_mulPKiS0_Pii_param_0,
	.param .u64 .ptr .align 1 _Z10matrix_mulPKiS0_Pii_param_1,
	.param .u64 .ptr .align 1 _Z10matrix_mulPKiS0_Pii_param_2,
	.param .u32 _Z10matrix_mulPKiS0_Pii_param_3
)
{
	.reg .pred 	%p<12>;
	.reg .b32 	%r<108>;
	.reg .b64 	%rd<53>;

	ld.param.u64 	%rd11, [_Z10matrix_mulPKiS0_Pii_param_0];
	ld.param.u64 	%rd12, [_Z10matrix_mulPKiS0_Pii_param_1];
	ld.param.u32 	%r33, [_Z10matrix_mulPKiS0_Pii_param_3];
	cvta.to.global.u64 	%rd1, %rd12;
	cvta.to.global.u64 	%rd2, %rd11;
	mov.u32 	%r34, %ctaid.x;
	mov.u32 	%r35, %ntid.x;
	mov.u32 	%r36, %tid.x;
	mad.lo.s32 	%r37, %r34, %r35, %r36;
	div.s32 	%r1, %r37, %r33;
	mul.lo.s32 	%r38, %r1, %r33;
	sub.s32 	%r2, %r37, %r38;
	setp.ge.s32 	%p1, %r1, %r33;
	setp.lt.s32 	%p2, %r33, 0;
	or.pred  	%p3, %p2, %p1;
	@%p3 bra 	$L__BB0_13;
	max.u32 	%r4, %r33, 1;
	setp.lt.u32 	%p4, %r33, 8;
	mov.b32 	%r102, 0;
	mov.u32 	%r107, %r102;
	@%p4 bra 	$L__BB0_4;
	and.b32  	%r42, %r4, 2147483640;
	neg.s32 	%r96, %r42;
	mul.wide.u32 	%rd13, %r33, 4;
	add.s64 	%rd3, %rd1, %rd13;
	shl.b32 	%r6, %r33, 3;
	mul.wide.u32 	%rd14, %r33, 8;
	add.s64 	%rd4, %rd1, %rd14;
	mul.wide.u32 	%rd15, %r33, 12;
	add.s64 	%rd5, %rd1, %rd15;
	mul.wide.u32 	%rd16, %r33, 16;
	add.s64 	%rd6, %rd1, %rd16;
	mul.wide.u32 	%rd17, %r33, 20;
	add.s64 	%rd7, %rd1, %rd17;
	mul.wide.u32 	%rd18, %r33, 24;
	add.s64 	%rd8, %rd1, %rd18;
	mul.wide.u32 	%rd19, %r33, 28;
	add.s64 	%rd9, %rd1, %rd19;
	mov.b32 	%r107, 0;
	mov.u32 	%r94, %r38;
	mov.u32 	%r95, %r2;
$L__BB0_3:
	.pragma "nounroll";
	and.b32  	%r102, %r4, 2147483640;
	mul.wide.s32 	%rd20, %r95, 4;
	add.s64 	%rd21, %rd3, %rd20;
	add.s64 	%rd22, %rd4, %rd20;
	add.s64 	%rd23, %rd5, %rd20;
	add.s64 	%rd24, %rd6, %rd20;
	add.s64 	%rd25, %rd7, %rd20;
	add.s64 	%rd26, %rd8, %rd20;
	add.s64 	%rd27, %rd9, %rd20;
	add.s64 	%rd28, %rd1, %rd20;
	mul.wide.s32 	%rd29, %r94, 4;
	add.s64 	%rd30, %rd2, %rd29;
	ld.global.u32 	%r43, [%rd30];
	ld.global.u32 	%r44, [%rd28];
	mad.lo.s32 	%r45, %r44, %r43, %r107;
	ld.global.u32 	%r46, [%rd30+4];
	ld.global.u32 	%r47, [%rd21];
	mad.lo.s32 	%r48, %r47, %r46, %r45;
	ld.global.u32 	%r49, [%rd30+8];
	ld.global.u32 	%r50, [%rd22];
	mad.lo.s32 	%r51, %r50, %r49, %r48;
	ld.global.u32 	%r52, [%rd30+12];
	ld.global.u32 	%r53, [%rd23];
	mad.lo.s32 	%r54, %r53, %r52, %r51;
	ld.global.u32 	%r55, [%rd30+16];
	ld.global.u32 	%r56, [%rd24];
	mad.lo.s32 	%r57, %r56, %r55, %r54;
	ld.global.u32 	%r58, [%rd30+20];
	ld.global.u32 	%r59, [%rd25];
	mad.lo.s32 	%r60, %r59, %r58, %r57;
	ld.global.u32 	%r61, [%rd30+24];
	ld.global.u32 	%r62, [%rd26];
	mad.lo.s32 	%r63, %r62, %r61, %r60;
	ld.global.u32 	%r64, [%rd30+28];
	ld.global.u32 	%r65, [%rd27];
	mad.lo.s32 	%r107, %r65, %r64, %r63;
	add.s32 	%r96, %r96, 8;
	add.s32 	%r95, %r95, %r6;
	add.s32 	%r94, %r94, 8;
	setp.ne.s32 	%p5, %r96, 0;
	@%p5 bra 	$L__BB0_3;
$L__BB0_4:
	and.b32  	%r19, %r4, 7;
	setp.eq.s32 	%p6, %r19, 0;
	@%p6 bra 	$L__BB0_12;
	and.b32  	%r20, %r4, 3;
	setp.lt.u32 	%p7, %r19, 4;
	@%p7 bra 	$L__BB0_7;
	add.s32 	%r67, %r102, %r38;
	mul.wide.s32 	%rd31, %r67, 4;
	add.s64 	%rd32, %rd2, %rd31;
	ld.global.u32 	%r68, [%rd32];
	mad.lo.s32 	%r69, %r102, %r33, %r2;
	mul.wide.s32 	%rd33, %r69, 4;
	add.s64 	%rd34, %rd1, %rd33;
	ld.global.u32 	%r70, [%rd34];
	mad.lo.s32 	%r71, %r70, %r68, %r107;
	ld.global.u32 	%r72, [%rd32+4];
	mul.wide.u32 	%rd35, %r33, 4;
	add.s64 	%rd36, %rd34, %rd35;
	ld.global.u32 	%r73, [%rd36];
	mad.lo.s32 	%r74, %r73, %r72, %r71;
	ld.global.u32 	%r75, [%rd32+8];
	add.s64 	%rd37, %rd36, %rd35;
	ld.global.u32 	%r76, [%rd37];
	mad.lo.s32 	%r77, %r76, %r75, %r74;
	ld.global.u32 	%r78, [%rd32+12];
	add.s64 	%rd38, %rd37, %rd35;
	ld.global.u32 	%r79, [%rd38];
	mad.lo.s32 	%r107, %r79, %r78, %r77;
	add.s32 	%r102, %r102, 4;
$L__BB0_7:
	setp.eq.s32 	%p8, %r20, 0;
	@%p8 bra 	$L__BB0_12;
	setp.eq.s32 	%p9, %r20, 1;
	@%p9 bra 	$L__BB0_10;
	add.s32 	%r81, %r102, %r38;
	mul.wide.s32 	%rd39, %r81, 4;
	add.s64 	%rd40, %rd2, %rd39;
	ld.global.u32 	%r82, [%rd40];
	mad.lo.s32 	%r83, %r102, %r33, %r2;
	mul.wide.s32 	%rd41, %r83, 4;
	add.s64 	%rd42, %rd1, %rd41;
	ld.global.u32 	%r84, [%rd42];
	mad.lo.s32 	%r85, %r84, %r82, %r107;
	ld.global.u32 	%r86, [%rd40+4];
	mul.wide.u32 	%rd43, %r33, 4;
	add.s64 	%rd44, %rd42, %rd43;
	ld.global.u32 	%r87, [%rd44];
	mad.lo.s32 	%r107, %r87, %r86, %r85;
	add.s32 	%r102, %r102, 2;
$L__BB0_10:
	and.b32  	%r88, %r4, 1;
	setp.eq.b32 	%p10, %r88, 1;
	not.pred 	%p11, %p10;
	@%p11 bra 	$L__BB0_12;
	add.s32 	%r89, %r102, %r38;
	mul.wide.s32 	%rd45, %r89, 4;
	add.s64 	%rd46, %rd2, %rd45;
	ld.global.u32 	%r90, [%rd46];
	mad.lo.s32 	%r91, %r102, %r33, %r2;
	mul.wide.s32 	%rd47, %r91, 4;
	add.s64 	%rd48, %rd1, %rd47;
	ld.global.u32 	%r92, [%rd48];
	mad.lo.s32 	%r107, %r92, %r90, %r107;
$L__BB0_12:
	ld.param.u64 	%rd52, [_Z10matrix_mulPKiS0_Pii_param_2];
	add.s32 	%r93, %r38, %r2;
	cvta.to.global.u64 	%rd49, %rd52;
	mul.wide.s32 	%rd50, %r93, 4;
	add.s64 	%rd51, %rd49, %rd50;
	st.global.u32 	[%rd51], %r107;
$L__BB0_13:
	ret;

}


// ===== COMPILED SASS (sm_100) =====

	.target	sm_100

	.elftype	@"ET_EXEC"


//--------------------- .note.nv.tkinfo           --------------------------
	.section	.note.nv.tkinfo,"",@"SHT_NOTE"
	.sectionflags	@"SHF_NOTE_NV_TKINFO"
	.tkinfo
        /*0018*/ 	.word	0x00000002
        /*0030*/ 	.string	""
        /*0030*/ 	.string	"ptxas"
        /*0030*/ 	.string	"Cuda compilation tools, release 13.0, V13.0.88"
        /*0030*/ 	.string	"Build cuda_13.0.r13.0/compiler.36424714_0"
        /*0030*/ 	.string	"-arch sm_100 -m 64 "



//--------------------- .note.nv.cuinfo           --------------------------
	.section	.note.nv.cuinfo,"",@"SHT_NOTE"
	.sectionflags	@"SHF_NOTE_NV_CUINFO"
        /*0018*/ 	.short	0x0002
        /*001a*/ 	.short	0x0064
        /*001c*/ 	.short	0x0082
	.zero		2


//--------------------- .nv.info                  --------------------------
	.section	.nv.info,"",@"SHT_CUDA_INFO"
	.align	4


	//----- nvinfo : EIATTR_REGCOUNT
	.align		4
        /*0000*/ 	.byte	0x04, 0x2f
        /*0002*/ 	.short	(.L_1 - .L_0)
	.align		4
.L_0:
        /*0004*/ 	.word	index@(_Z10matrix_mulPKiS0_Pii)
        /*0008*/ 	.word	0x0000001f


	//----- nvinfo : EIATTR_FRAME_SIZE
	.align		4
.L_1:
        /*000c*/ 	.byte	0x04, 0x11
        /*000e*/ 	.short	(.L_3 - .L_2)
	.align		4
.L_2:
        /*0010*/ 	.word	index@(_Z10matrix_mulPKiS0_Pii)
        /*0014*/ 	.word	0x00000000


	//----- nvinfo : EIATTR_MIN_STACK_SIZE
	.align		4
.L_3:
        /*0018*/ 	.byte	0x04, 0x12
        /*001a*/ 	.short	(.L_5 - .L_4)
	.align		4
.L_4:
        /*001c*/ 	.word	index@(_Z10matrix_mulPKiS0_Pii)
        /*0020*/ 	.word	0x00000000
.L_5:


//--------------------- .nv.compat                --------------------------
	.section	.nv.compat,"",@"SHT_CUDA_COMPAT_INFO"
	.align	4
        /*0000*/ 	.byte	0x02, 0x09, 0x00, 0x00, 0x02, 0x02, 0x01, 0x00, 0x02, 0x05, 0x05, 0x00, 0x03, 0x07, 0x01, 0x01
        /*0010*/ 	.byte	0x02, 0x03, 0x00, 0x00, 0x02, 0x06, 0x01, 0x00, 0x04, 0x0b, 0x08, 0x00, 0x09, 0x00, 0x00, 0x00
        /*0020*/ 	.byte	0x00, 0x00, 0x00, 0x00


//--------------------- .nv.info._Z10matrix_mulPKiS0_Pii --------------------------
	.section	.nv.info._Z10matrix_mulPKiS0_Pii,"",@"SHT_CUDA_INFO"
	.sectionflags	@""
	.align	4


	//----- nvinfo : EIATTR_CUDA_API_VERSION
	.align		4
        /*0000*/ 	.byte	0x04, 0x37
        /*0002*/ 	.short	(.L_7 - .L_6)
.L_6:
        /*0004*/ 	.word	0x00000082


	//----- nvinfo : EIATTR_KPARAM_INFO
	.align		4
.L_7:
        /*0008*/ 	.byte	0x04, 0x17
        /*000a*/ 	.short	(.L_9 - .L_8)
.L_8:
        /*000c*/ 	.word	0x00000000
        /*0010*/ 	.short	0x0003
        /*0012*/ 	.short	0x0018
        /*0014*/ 	.byte	0x00, 0xf0, 0x11, 0x00


	//----- nvinfo : EIATTR_KPARAM_INFO
	.align		4
.L_9:
        /*0018*/ 	.byte	0x04, 0x17
        /*001a*/ 	.short	(.L_11 - .L_10)
.L_10:
        /*001c*/ 	.word	0x00000000
        /*0020*/ 	.short	0x0002
        /*0022*/ 	.short	0x0010
        /*0024*/ 	.byte	0x00, 0xf5, 0x21, 0x00


	//----- nvinfo : EIATTR_KPARAM_INFO
	.align		4
.L_11:
        /*0028*/ 	.byte	0x04, 0x17
        /*002a*/ 	.short	(.L_13 - .L_12)
.L_12:
        /*002c*/ 	.word	0x00000000
        /*0030*/ 	.short	0x0001
        /*0032*/ 	.short	0x0008
        /*0034*/ 	.byte	0x00, 0xf5, 0x21, 0x00


	//----- nvinfo : EIATTR_KPARAM_INFO
	.align		4
.L_13:
        /*0038*/ 	.byte	0x04, 0x17
        /*003a*/ 	.short	(.L_15 - .L_14)
.L_14:
        /*003c*/ 	.word	0x00000000
        /*0040*/ 	.short	0x0000
        /*0042*/ 	.short	0x0000
        /*0044*/ 	.byte	0x00, 0xf5, 0x21, 0x00


	//----- nvinfo : EIATTR_SPARSE_MMA_MASK
	.align		4
.L_15:
        /*0048*/ 	.byte	0x03, 0x50
        /*004a*/ 	.short	0x0000


	//----- nvinfo : EIATTR_MAXREG_COUNT
	.align		4
        /*004c*/ 	.byte	0x03, 0x1b
        /*004e*/ 	.short	0x00ff


	//----- nvinfo : EIATTR_MERCURY_ISA_VERSION
	.align		4
        /*0050*/ 	.byte	0x03, 0x5f
        /*0052*/ 	.short	0x0101


	//----- nvinfo : EIATTR_VRC_CTA_INIT_COUNT
	.align		4
        /*0054*/ 	.byte	0x02, 0x4a
	.zero		1
	.zero		1


	//----- nvinfo : EIATTR_EXIT_INSTR_OFFSETS
	.align		4
        /*0058*/ 	.byte	0x04, 0x1c
        /*005a*/ 	.short	(.L_17 - .L_16)


	//   ....[0]....
.L_16:
        /*005c*/ 	.word	0x000001f0


	//   ....[1]....
        /*0060*/ 	.word	0x00000b50


	//----- nvinfo : EIATTR_CBANK_PARAM_SIZE
	.align		4
.L_17:
        /*0064*/ 	.byte	0x03, 0x19
        /*0066*/ 	.short	0x001c


	//----- nvinfo : EIATTR_PARAM_CBANK
	.align		4
        /*0068*/ 	.byte	0x04, 0x0a
        /*006a*/ 	.short	(.L_19 - .L_18)
	.align		4
.L_18:
        /*006c*/ 	.word	index@(.nv.constant0._Z10matrix_mulPKiS0_Pii)
        /*0070*/ 	.short	0x0380
        /*0072*/ 	.short	0x001c


	//----- nvinfo : EIATTR_SW_WAR
	.align		4
.L_19:
        /*0074*/ 	.byte	0x04, 0x36
        /*0076*/ 	.short	(.L_21 - .L_20)
.L_20:
        /*0078*/ 	.word	0x00000008
.L_21:


//--------------------- .nv.callgraph             --------------------------
	.section	.nv.callgraph,"",@"SHT_CUDA_CALLGRAPH"
	.align	4
	.sectionentsize	8
	.align		4
        /*0000*/ 	.word	0x00000000
	.align		4
        /*0004*/ 	.word	0xffffffff
	.align		4
        /*0008*/ 	.word	0x00000000
	.align		4
        /*000c*/ 	.word	0xfffffffe
	.align		4
        /*0010*/ 	.word	0x00000000
	.align		4
        /*0014*/ 	.word	0xfffffffd
	.align		4
        /*0018*/ 	.word	0x00000000
	.align		4
        /*001c*/ 	.word	0xfffffffc


//--------------------- .text._Z10matrix_mulPKiS0_Pii --------------------------
	.section	.text._Z10matrix_mulPKiS0_Pii,"ax",@progbits
	.align	128
        .global         _Z10matrix_mulPKiS0_Pii
        .type           _Z10matrix_mulPKiS0_Pii,@function
        .size           _Z10matrix_mulPKiS0_Pii,(.L_x_5 - _Z10matrix_mulPKiS0_Pii)
        .other          _Z10matrix_mulPKiS0_Pii,@"STO_CUDA_ENTRY STV_DEFAULT"
_Z10matrix_mulPKiS0_Pii:
.text._Z10matrix_mulPKiS0_Pii:
[----:B------:R-:W-:Y:S01]  /*0000*/  LDC R1, c[0x0][0x37c] ;  /* 0x0000df00ff017b82 */ /* 0x000fe20000000800 */
[----:B------:R-:W0:Y:S01]  /*0010*/  LDCU UR18, c[0x0][0x398] ;  /* 0x00007300ff1277ac */ /* 0x000e220008000800 */
[----:B------:R-:W1:Y:S06]  /*0020*/  S2R R5, SR_TID.X ;  /* 0x0000000000057919 */ /* 0x000e6c0000002100 */
[----:B------:R-:W1:Y:S08]  /*0030*/  S2UR UR4, SR_CTAID.X ;  /* 0x00000000000479c3 */ /* 0x000e700000002500 */
[----:B------:R-:W1:Y:S01]  /*0040*/  LDC R0, c[0x0][0x360] ;  /* 0x0000d800ff007b82 */ /* 0x000e620000000800 */
[----:B0-----:R-:W-:-:S04]  /*0050*/  IABS R7, UR18 ;  /* 0x0000001200077c13 */ /* 0x001fc80008000000 */
[----:B------:R-:W0:Y:S01]  /*0060*/  I2F.RP R4, R7 ;  /* 0x0000000700047306 */ /* 0x000e220000209400 */
[----:B-1----:R-:W-:-:S07]  /*0070*/  IMAD R0, R0, UR4, R5 ;  /* 0x0000000400007c24 */ /* 0x002fce000f8e0205 */
[----:B0-----:R-:W0:Y:S02]  /*0080*/  MUFU.RCP R4, R4 ;  /* 0x0000000400047308 */ /* 0x001e240000001000 */
[----:B0-----:R-:W-:Y:S02]  /*0090*/  IADD3 R2, PT, PT, R4, 0xffffffe, RZ ;  /* 0x0ffffffe04027810 */ /* 0x001fe40007ffe0ff */
[----:B------:R-:W-:-:S04]  /*00a0*/  IABS R4, R0 ;  /* 0x0000000000047213 */ /* 0x000fc80000000000 */
[----:B------:R0:W1:Y:S02]  /*00b0*/  F2I.FTZ.U32.TRUNC.NTZ R3, R2 ;  /* 0x0000000200037305 */ /* 0x000064000021f000 */
[----:B0-----:R-:W-:Y:S01]  /*00c0*/  HFMA2 R2, -RZ, RZ, 0, 0 ;  /* 0x00000000ff027431 */ /* 0x001fe200000001ff */
[----:B-1----:R-:W-:-:S05]  /*00d0*/  IADD3 R6, PT, PT, RZ, -R3, RZ ;  /* 0x80000003ff067210 */ /* 0x002fca0007ffe0ff */
[----:B------:R-:W-:-:S04]  /*00e0*/  IMAD R5, R6, R7, RZ ;  /* 0x0000000706057224 */ /* 0x000fc800078e02ff */
[----:B------:R-:W-:-:S06]  /*00f0*/  IMAD.HI.U32 R3, R3, R5, R2 ;  /* 0x0000000503037227 */ /* 0x000fcc00078e0002 */
[----:B------:R-:W-:-:S05]  /*0100*/  IMAD.HI.U32 R3, R3, R4, RZ ;  /* 0x0000000403037227 */ /* 0x000fca00078e00ff */
[----:B------:R-:W-:-:S05]  /*0110*/  IADD3 R5, PT, PT, -R3, RZ, RZ ;  /* 0x000000ff03057210 */ /* 0x000fca0007ffe1ff */
[----:B------:R-:W-:-:S05]  /*0120*/  IMAD R2, R7, R5, R4 ;  /* 0x0000000507027224 */ /* 0x000fca00078e0204 */
[----:B------:R-:W-:-:S13]  /*0130*/  ISETP.GT.U32.AND P2, PT, R7, R2, PT ;  /* 0x000000020700720c */ /* 0x000fda0003f44070 */
[-C--:B------:R-:W-:Y:S02]  /*0140*/  @!P2 IADD3 R2, PT, PT, R2, -R7.reuse, RZ ;  /* 0x800000070202a210 */ /* 0x080fe40007ffe0ff */
[----:B------:R-:W-:Y:S02]  /*0150*/  @!P2 IADD3 R3, PT, PT, R3, 0x1, RZ ;  /* 0x000000010303a810 */ /* 0x000fe40007ffe0ff */
[----:B------:R-:W-:Y:S02]  /*0160*/  ISETP.GE.U32.AND P0, PT, R2, R7, PT ;  /* 0x000000070200720c */ /* 0x000fe40003f06070 */
[----:B------:R-:W-:Y:S02]  /*0170*/  LOP3.LUT R2, R0, UR18, RZ, 0x3c, !PT ;  /* 0x0000001200027c12 */ /* 0x000fe4000f8e3cff */
[----:B------:R-:W-:Y:S02]  /*0180*/  ISETP.NE.AND P2, PT, RZ, UR18, PT ;  /* 0x00000012ff007c0c */ /* 0x000fe4000bf45270 */
[----:B------:R-:W-:-:S07]  /*0190*/  ISETP.GE.AND P1, PT, R2, RZ, PT ;  /* 0x000000ff0200720c */ /* 0x000fce0003f26270 */
[----:B------:R-:W-:-:S06]  /*01a0*/  @P0 IADD3 R3, PT, PT, R3, 0x1, RZ ;  /* 0x0000000103030810 */ /* 0x000fcc0007ffe0ff */
[----:B------:R-:W-:Y:S01]  /*01b0*/  @!P1 IMAD.MOV R3, RZ, RZ, -R3 ;  /* 0x000000ffff039224 */ /* 0x000fe200078e0a03 */
[----:B------:R-:W-:-:S04]  /*01c0*/  @!P2 LOP3.LUT R3, RZ, UR18, RZ, 0x33, !PT ;  /* 0x00000012ff03ac12 */ /* 0x000fc8000f8e33ff */
[----:B------:R-:W-:-:S04]  /*01d0*/  ISETP.GE.AND P0, PT, R3, UR18, PT ;  /* 0x0000001203007c0c */ /* 0x000fc8000bf06270 */
[----:B------:R-:W-:-:S13]  /*01e0*/  ISETP.GT.OR P0, PT, RZ, UR18, P0 ;  /* 0x00000012ff007c0c */ /* 0x000fda0008704670 */
[----:B------:R-:W-:Y:S05]  /*01f0*/  @P0 EXIT ;  /* 0x000000000000094d */ /* 0x000fea0003800000 */
[----:B------:R-:W-:Y:S02]  /*0200*/  UISETP.LT.U32.AND UP0, UPT, UR18, 0x1, UPT ;  /* 0x000000011200788c */ /* 0x000fe4000bf01070 */
[----:B------:R-:W-:Y:S01]  /*0210*/  IMAD R13, R3, UR18, RZ ;  /* 0x00000012030d7c24 */ /* 0x000fe2000f8e02ff */
[----:B------:R-:W-:Y:S01]  /*0220*/  MOV R12, RZ ;  /* 0x000000ff000c7202 */ /* 0x000fe20000000f00 */
[----:B------:R-:W0:Y:S03]  /*0230*/  LDCU.64 UR16, c[0x0][0x358] ;  /* 0x00006b00ff1077ac */ /* 0x000e260008000a00 */
[----:B------:R-:W-:Y:S01]  /*0240*/  IADD3 R15, PT, PT, R0, -R13, RZ ;  /* 0x8000000d000f7210 */ /* 0x000fe20007ffe0ff */
[----:B------:R-:W-:Y:S02]  /*0250*/  USEL UR5, UR18, 0x1, !UP0 ;  /* 0x0000000112057887 */ /* 0x000fe4000c000000 */
[----:B------:R-:W-:Y:S01]  /*0260*/  UISETP.GE.U32.AND UP0, UPT, UR18, 0x8, UPT ;  /* 0x000000081200788c */ /* 0x000fe2000bf06070 */
[----:B------:R-:W-:-:S08]  /*0270*/  UMOV UR4, URZ ;  /* 0x000000ff00047c82 */ /* 0x000fd00008000000 */
[----:B------:R-:W-:Y:S05]  /*0280*/  BRA.U !UP0, `(.L_x_0) ;  /* 0x0000000508007547 */ /* 0x000fea000b800000 */
[----:B------:R-:W1:Y:S01]  /*0290*/  LDCU.64 UR20, c[0x0][0x388] ;  /* 0x00007100ff1477ac */ /* 0x000e620008000a00 */
[----:B------:R-:W-:Y:S02]  /*02a0*/  MOV R12, RZ ;  /* 0x000000ff000c7202 */ /* 0x000fe40000000f00 */
[----:B------:R-:W-:Y:S01]  /*02b0*/  MOV R14, R13 ;  /* 0x0000000d000e7202 */ /* 0x000fe20000000f00 */
[----:B------:R-:W-:-:S04]  /*02c0*/  ULOP3.LUT UR5, UR5, 0x7ffffff8, URZ, 0xc0, !UPT ;  /* 0x7ffffff805057892 */ /* 0x000fc8000f8ec0ff */
[----:B------:R-:W-:Y:S02]  /*02d0*/  UIADD3 UR5, UPT, UPT, -UR5, URZ, URZ ;  /* 0x000000ff05057290 */ /* 0x000fe4000fffe1ff */
[----:B-1----:R-:W-:Y:S02]  /*02e0*/  UIMAD.WIDE.U32 UR6, UR18, 0xc, UR20 ;  /* 0x0000000c120678a5 */ /* 0x002fe4000f8e0014 */
[----:B------:R-:W-:Y:S02]  /*02f0*/  UIMAD.WIDE.U32 UR8, UR18, 0x10, UR20 ;  /* 0x00000010120878a5 */ /* 0x000fe4000f8e0014 */
[----:B------:R-:W-:Y:S02]  /*0300*/  UIMAD.WIDE.U32 UR10, UR18, 0x14, UR20 ;  /* 0x00000014120a78a5 */ /* 0x000fe4000f8e0014 */
[----:B------:R-:W-:Y:S02]  /*0310*/  UIMAD.WIDE.U32 UR12, UR18, 0x18, UR20 ;  /* 0x00000018120c78a5 */ /* 0x000fe4000f8e0014 */
[----:B------:R-:W-:-:S12]  /*0320*/  UIMAD.WIDE.U32 UR14, UR18, 0x1c, UR20 ;  /* 0x0000001c120e78a5 */ /* 0x000fd8000f8e0014 */
.L_x_1:
[----:B------:R-:W1:Y:S01]  /*0330*/  LDC.64 R2, c[0x0][0x380] ;  /* 0x0000e000ff027b82 */ /* 0x000e620000000a00 */
[----:B------:R-:W-:Y:S01]  /*0340*/  HFMA2 R8, -RZ, RZ, 0, 2.384185791015625e-07 ;  /* 0x00000004ff087431 */ /* 0x000fe200000001ff */
[----:B------:R-:W-:Y:S02]  /*0350*/  UIMAD.WIDE.U32 UR24, UR18, 0x4, UR20 ;  /* 0x00000004121878a5 */ /* 0x000fe4000f8e0014 */
[----:B------:R-:W-:-:S04]  /*0360*/  UIMAD.WIDE.U32 UR22, UR18, 0x8, UR20 ;  /* 0x00000008121678a5 */ /* 0x000fc8000f8e0014 */
[----:B------:R-:W-:Y:S01]  /*0370*/  MOV R4, UR24 ;  /* 0x0000001800047c02 */ /* 0x000fe20008000f00 */
[----:B------:R-:W-:Y:S01]  /*0380*/  IMAD.U32 R5, RZ, RZ, UR25 ;  /* 0x00000019ff057e24 */ /* 0x000fe2000f8e00ff */
[----:B------:R-:W-:Y:S01]  /*0390*/  MOV R6, UR22 ;  /* 0x0000001600067c02 */ /* 0x000fe20008000f00 */
[----:B------:R-:W-:Y:S01]  /*03a0*/  IMAD.WIDE R8, R15, R8, UR20 ;  /* 0x000000140f087e25 */ /* 0x000fe2000f8e0208 */
[----:B------:R-:W-:-:S03]  /*03b0*/  MOV R7, UR23 ;  /* 0x0000001700077c02 */ /* 0x000fc60008000f00 */
[----:B------:R-:W-:Y:S02]  /*03c0*/  HFMA2 R10, -RZ, RZ, 0, 2.384185791015625e-07 ;  /* 0x00000004ff0a7431 */ /* 0x000fe400000001ff */
[C---:B------:R-:W-:Y:S01]  /*03d0*/  IMAD.WIDE R4, R15.reuse, 0x4, R4 ;  /* 0x000000040f047825 */ /* 0x040fe200078e0204 */
[----:B0-----:R0:W2:Y:S01]  /*03e0*/  LDG.E R20, desc[UR16][R8.64] ;  /* 0x0000001008147981 */ /* 0x0010a2000c1e1900 */
[----:B------:R-:W-:Y:S02]  /*03f0*/  MOV R24, 0x4 ;  /* 0x0000000400187802 */ /* 0x000fe40000000f00 */
[----:B-1----:R-:W-:Y:S01]  /*0400*/  IMAD.WIDE R2, R14, 0x4, R2 ;  /* 0x000000040e027825 */ /* 0x002fe200078e0202 */
[----:B------:R1:W3:Y:S04]  /*0410*/  LDG.E R19, desc[UR16][R4.64] ;  /* 0x0000001004137981 */ /* 0x0002e8000c1e1900 */
[----:B------:R-:W2:Y:S01]  /*0420*/  LDG.E R21, desc[UR16][R2.64] ;  /* 0x0000001002157981 */ /* 0x000ea2000c1e1900 */
[----:B------:R-:W-:-:S03]  /*0430*/  IMAD.WIDE R6, R15, 0x4, R6 ;  /* 0x000000040f067825 */ /* 0x000fc600078e0206 */
[----:B------:R-:W3:Y:S01]  /*0440*/  LDG.E R18, desc[UR16][R2.64+0x4] ;  /* 0x0000041002127981 */ /* 0x000ee2000c1e1900 */
[C---:B------:R-:W-:Y:S01]  /*0450*/  IMAD.WIDE R24, R15.reuse, R24, UR6 ;  /* 0x000000060f187e25 */ /* 0x040fe2000f8e0218 */
[----:B------:R-:W-:Y:S02]  /*0460*/  MOV R26, 0x4 ;  /* 0x00000004001a7802 */ /* 0x000fe40000000f00 */
[----:B------:R4:W5:Y:S01]  /*0470*/  LDG.E R17, desc[UR16][R6.64] ;  /* 0x0000001006117981 */ /* 0x000962000c1e1900 */
[----:B0-----:R-:W-:-:S03]  /*0480*/  IMAD.WIDE R8, R15, R10, UR8 ;  /* 0x000000080f087e25 */ /* 0x001fc6000f8e020a */
[----:B------:R-:W5:Y:S01]  /*0490*/  LDG.E R16, desc[UR16][R2.64+0x8] ;  /* 0x0000081002107981 */ /* 0x000f62000c1e1900 */
[----:B------:R-:W-:Y:S02]  /*04a0*/  HFMA2 R28, -RZ, RZ, 0, 2.384185791015625e-07 ;  /* 0x00000004ff1c7431 */ /* 0x000fe400000001ff */
[C---:B-1----:R-:W-:Y:S01]  /*04b0*/  IMAD.WIDE R4, R15.reuse, R26, UR10 ;  /* 0x0000000a0f047e25 */ /* 0x042fe2000f8e021a */
[----:B------:R-:W5:Y:S04]  /*04c0*/  LDG.E R23, desc[UR16][R24.64] ;  /* 0x0000001018177981 */ /* 0x000f68000c1e1900 */
[----:B------:R-:W5:Y:S01]  /*04d0*/  LDG.E R22, desc[UR16][R2.64+0xc] ;  /* 0x00000c1002167981 */ /* 0x000f62000c1e1900 */
[----:B----4-:R-:W-:-:S03]  /*04e0*/  IMAD.WIDE R6, R15, R10, UR12 ;  /* 0x0000000c0f067e25 */ /* 0x010fc6000f8e020a */
[----:B------:R-:W4:Y:S04]  /*04f0*/  LDG.E R9, desc[UR16][R8.64] ;  /* 0x0000001008097981 */ /* 0x000f28000c1e1900 */
[----:B------:R-:W4:Y:S01]  /*0500*/  LDG.E R26, desc[UR16][R2.64+0x10] ;  /* 0x00001010021a7981 */ /* 0x000f22000c1e1900 */
[----:B------:R-:W-:-:S03]  /*0510*/  IMAD.WIDE R10, R15, R28, UR14 ;  /* 0x0000000e0f0a7e25 */ /* 0x000fc6000f8e021c */
[----:B------:R-:W4:Y:S04]  /*0520*/  LDG.E R4, desc[UR16][R4.64] ;  /* 0x0000001004047981 */ /* 0x000f28000c1e1900 */
[----:B------:R-:W4:Y:S04]  /*0530*/  LDG.E R27, desc[UR16][R2.64+0x14] ;  /* 0x00001410021b7981 */ /* 0x000f28000c1e1900 */
[----:B------:R0:W4:Y:S04]  /*0540*/  LDG.E R7, desc[UR16][R6.64] ;  /* 0x0000001006077981 */ /* 0x000128000c1e1900 */
[----:B------:R-:W4:Y:S04]  /*0550*/  LDG.E R24, desc[UR16][R2.64+0x18] ;  /* 0x0000181002187981 */ /* 0x000f28000c1e1900 */
[----:B------:R-:W4:Y:S04]  /*0560*/  LDG.E R10, desc[UR16][R10.64] ;  /* 0x000000100a0a7981 */ /* 0x000f28000c1e1900 */
[----:B------:R-:W4:Y:S01]  /*0570*/  LDG.E R25, desc[UR16][R2.64+0x1c] ;  /* 0x00001c1002197981 */ /* 0x000f22000c1e1900 */
[----:B------:R-:W-:-:S04]  /*0580*/  UIADD3 UR5, UPT, UPT, UR5, 0x8, URZ ;  /* 0x0000000805057890 */ /* 0x000fc8000fffe0ff */
[----:B------:R-:W-:Y:S01]  /*0590*/  UISETP.NE.AND UP0, UPT, UR5, URZ, UPT ;  /* 0x000000ff0500728c */ /* 0x000fe2000bf05270 */
[----:B0-----:R-:W-:Y:S01]  /*05a0*/  IMAD.U32 R6, RZ, RZ, UR18 ;  /* 0x00000012ff067e24 */ /* 0x001fe2000f8e00ff */
[----:B------:R-:W-:-:S04]  /*05b0*/  IADD3 R14, PT, PT, R14, 0x8, RZ ;  /* 0x000000080e0e7810 */ /* 0x000fc80007ffe0ff */
[----:B------:R-:W-:Y:S01]  /*05c0*/  LEA R15, R6, R15, 0x3 ;  /* 0x0000000f060f7211 */ /* 0x000fe200078e18ff */
[----:B--2---:R-:W-:-:S04]  /*05d0*/  IMAD R20, R21, R20, R12 ;  /* 0x0000001415147224 */ /* 0x004fc800078e020c */
[----:B---3--:R-:W-:-:S04]  /*05e0*/  IMAD R18, R18, R19, R20 ;  /* 0x0000001312127224 */ /* 0x008fc800078e0214 */
[----:B-----5:R-:W-:-:S04]  /*05f0*/  IMAD R16, R16, R17, R18 ;  /* 0x0000001110107224 */ /* 0x020fc800078e0212 */
[----:B------:R-:W-:-:S04]  /*0600*/  IMAD R16, R22, R23, R16 ;  /* 0x0000001716107224 */ /* 0x000fc800078e0210 */
[----:B----4-:R-:W-:-:S04]  /*0610*/  IMAD R9, R26, R9, R16 ;  /* 0x000000091a097224 */ /* 0x010fc800078e0210 */
[----:B------:R-:W-:-:S04]  /*0620*/  IMAD R4, R27, R4, R9 ;  /* 0x000000041b047224 */ /* 0x000fc800078e0209 */
[----:B------:R-:W-:-:S04]  /*0630*/  IMAD R7, R24, R7, R4 ;  /* 0x0000000718077224 */ /* 0x000fc800078e0204 */
[----:B------:R-:W-:Y:S01]  /*0640*/  IMAD R12, R25, R10, R7 ;  /* 0x0000000a190c7224 */ /* 0x000fe200078e0207 */
[----:B------:R-:W-:Y:S06]  /*0650*/  BRA.U UP0, `(.L_x_1) ;  /* 0xfffffffd00347547 */ /* 0x000fec000b83ffff */
[----:B------:R-:W-:-:S04]  /*0660*/  UISETP.LT.U32.AND UP0, UPT, UR18, 0x1, UPT ;  /* 0x000000011200788c */ /* 0x000fc8000bf01070 */
[----:B------:R-:W-:-:S04]  /*0670*/  USEL UR4, UR18, 0x1, !UP0 ;  /* 0x0000000112047887 */ /* 0x000fc8000c000000 */
[----:B------:R-:W-:-:S12]  /*0680*/  ULOP3.LUT UR4, UR4, 0x7ffffff8, URZ, 0xc0, !UPT ;  /* 0x7ffffff804047892 */ /* 0x000fd8000f8ec0ff */
.L_x_0:
[----:B------:R-:W-:-:S04]  /*0690*/  UISETP.LT.U32.AND UP0, UPT, UR18, 0x1, UPT ;  /* 0x000000011200788c */ /* 0x000fc8000bf01070 */
[----:B------:R-:W-:-:S04]  /*06a0*/  USEL UR5, UR18, 0x1, !UP0 ;  /* 0x0000000112057887 */ /* 0x000fc8000c000000 */
[----:B------:R-:W-:-:S09]  /*06b0*/  ULOP3.LUT UP0, UR6, UR5, 0x7, URZ, 0xc0, !UPT ;  /* 0x0000000705067892 */ /* 0x000fd2000f80c0ff */
[----:B------:R-:W-:Y:S05]  /*06c0*/  BRA.U !UP0, `(.L_x_2) ;  /* 0x0000000508147547 */ /* 0x000fea000b800000 */
[----:B------:R-:W-:Y:S01]  /*06d0*/  UISETP.GE.U32.AND UP0, UPT, UR6, 0x4, UPT ;  /* 0x000000040600788c */ /* 0x000fe2000bf06070 */
[----:B------:R-:W-:Y:S01]  /*06e0*/  IADD3 R2, PT, PT, R0, -R13, RZ ;  /* 0x8000000d00027210 */ /* 0x000fe20007ffe0ff */
[----:B------:R-:W-:-:S04]  /*06f0*/  ULOP3.LUT UR7, UR5, 0x3, URZ, 0xc0, !UPT ;  /* 0x0000000305077892 */ /* 0x000fc8000f8ec0ff */
[----:B------:R-:W-:-:S03]  /*0700*/  UISETP.NE.AND UP1, UPT, UR7, URZ, UPT ;  /* 0x000000ff0700728c */ /* 0x000fc6000bf25270 */
[----:B------:R-:W-:Y:S08]  /*0710*/  BRA.U !UP0, `(.L_x_3) ;  /* 0x0000000108687547 */ /* 0x000ff0000b800000 */
[----:B------:R-:W1:Y:S01]  /*0720*/  LDC.64 R6, c[0x0][0x388] ;  /* 0x0000e200ff067b82 */ /* 0x000e620000000a00 */
[----:B------:R-:W-:Y:S01]  /*0730*/  MOV R9, UR4 ;  /* 0x0000000400097c02 */ /* 0x000fe20008000f00 */
[----:B------:R-:W-:Y:S01]  /*0740*/  IMAD.U32 R11, RZ, RZ, UR18 ;  /* 0x00000012ff0b7e24 */ /* 0x000fe2000f8e00ff */
[----:B------:R-:W-:-:S03]  /*0750*/  IADD3 R3, PT, PT, R13, UR4, RZ ;  /* 0x000000040d037c10 */ /* 0x000fc6000fffe0ff */
[----:B------:R-:W-:Y:S02]  /*0760*/  IMAD R9, R9, UR18, R2 ;  /* 0x0000001209097c24 */ /* 0x000fe4000f8e0202 */
[----:B------:R-:W2:Y:S01]  /*0770*/  LDC.64 R4, c[0x0][0x380] ;  /* 0x0000e000ff047b82 */ /* 0x000ea20000000a00 */
[----:B------:R-:W-:Y:S01]  /*0780*/  MOV R15, UR18 ;  /* 0x00000012000f7c02 */ /* 0x000fe20008000f00 */
[----:B-1----:R-:W-:Y:S01]  /*0790*/  IMAD.WIDE R6, R9, 0x4, R6 ;  /* 0x0000000409067825 */ /* 0x002fe200078e0206 */
[----:B------:R-:W-:-:S05]  /*07a0*/  MOV R9, UR18 ;  /* 0x0000001200097c02 */ /* 0x000fca0008000f00 */
[----:B------:R-:W-:Y:S02]  /*07b0*/  IMAD.WIDE.U32 R8, R9, 0x4, R6 ;  /* 0x0000000409087825 */ /* 0x000fe400078e0006 */
[----:B0-----:R-:W3:Y:S02]  /*07c0*/  LDG.E R6, desc[UR16][R6.64] ;  /* 0x0000001006067981 */ /* 0x001ee4000c1e1900 */
[----:B--2---:R-:W-:-:S04]  /*07d0*/  IMAD.WIDE R4, R3, 0x4, R4 ;  /* 0x0000000403047825 */ /* 0x004fc800078e0204 */
[----:B------:R-:W-:Y:S01]  /*07e0*/  IMAD.WIDE.U32 R10, R11, 0x4, R8 ;  /* 0x000000040b0a7825 */ /* 0x000fe200078e0008 */
[----:B------:R-:W3:Y:S04]  /*07f0*/  LDG.E R3, desc[UR16][R4.64] ;  /* 0x0000001004037981 */ /* 0x000ee8000c1e1900 */
[----:B------:R-:W2:Y:S01]  /*0800*/  LDG.E R8, desc[UR16][R8.64] ;  /* 0x0000001008087981 */ /* 0x000ea2000c1e1900 */
[----:B------:R-:W-:-:S03]  /*0810*/  IMAD.WIDE.U32 R14, R15, 0x4, R10 ;  /* 0x000000040f0e7825 */ /* 0x000fc600078e000a */
[----:B------:R-:W2:Y:S04]  /*0820*/  LDG.E R16, desc[UR16][R4.64+0x4] ;  /* 0x0000041004107981 */ /* 0x000ea8000c1e1900 */
[----:B------:R-:W4:Y:S04]  /*0830*/  LDG.E R17, desc[UR16][R10.64] ;  /* 0x000000100a117981 */ /* 0x000f28000c1e1900 */
[----:B------:R-:W4:Y:S04]  /*0840*/  LDG.E R18, desc[UR16][R4.64+0x8] ;  /* 0x0000081004127981 */ /* 0x000f28000c1e1900 */
[----:B------:R-:W5:Y:S04]  /*0850*/  LDG.E R20, desc[UR16][R4.64+0xc] ;  /* 0x00000c1004147981 */ /* 0x000f68000c1e1900 */
[----:B------:R-:W5:Y:S01]  /*0860*/  LDG.E R14, desc[UR16][R14.64] ;  /* 0x000000100e0e7981 */ /* 0x000f62000c1e1900 */
[----:B------:R-:W-:Y:S01]  /*0870*/  UIADD3 UR4, UPT, UPT, UR4, 0x4, URZ ;  /* 0x0000000404047890 */ /* 0x000fe2000fffe0ff */
[----:B---3--:R-:W-:-:S04]  /*0880*/  IMAD R3, R3, R6, R12 ;  /* 0x0000000603037224 */ /* 0x008fc800078e020c */
[----:B--2---:R-:W-:-:S04]  /*0890*/  IMAD R3, R16, R8, R3 ;  /* 0x0000000810037224 */ /* 0x004fc800078e0203 */
[----:B----4-:R-:W-:-:S04]  /*08a0*/  IMAD R3, R18, R17, R3 ;  /* 0x0000001112037224 */ /* 0x010fc800078e0203 */
[----:B-----5:R-:W-:-:S07]  /*08b0*/  IMAD R12, R20, R14, R3 ;  /* 0x0000000e140c7224 */ /* 0x020fce00078e0203 */
.L_x_3:
[----:B------:R-:W-:Y:S05]  /*08c0*/  BRA.U !UP1, `(.L_x_2) ;  /* 0x0000000109947547 */ /* 0x000fea000b800000 */
[----:B------:R-:W-:Y:S01]  /*08d0*/  UISETP.NE.AND UP0, UPT, UR7, 0x1, UPT ;  /* 0x000000010700788c */ /* 0x000fe2000bf05270 */
[----:B------:R-:W-:Y:S01]  /*08e0*/  MOV R3, UR4 ;  /* 0x0000000400037c02 */ /* 0x000fe20008000f00 */
[----:B------:R-:W-:Y:S01]  /*08f0*/  ULOP3.LUT UR5, UR5, 0x1, URZ, 0xc0, !UPT ;  /* 0x0000000105057892 */ /* 0x000fe2000f8ec0ff */
[----:B------:R-:W-:-:S03]  /*0900*/  MOV R5, UR18 ;  /* 0x0000001200057c02 */ /* 0x000fc60008000f00 */
[----:B------:R-:W-:Y:S01]  /*0910*/  UISETP.NE.U32.AND UP1, UPT, UR5, 0x1, UPT ;  /* 0x000000010500788c */ /* 0x000fe2000bf25070 */
[----:B------:R-:W-:-:S04]  /*0920*/  PLOP3.LUT P0, PT, PT, PT, UP0, 0x80, 0x8 ;  /* 0x000000000008781c */ /* 0x000fc80003f0f008 */
[----:B------:R-:W1:Y:S01]  /*0930*/  @UP0 LDCU.128 UR8, c[0x0][0x380] ;  /* 0x00007000ff0807ac */ /* 0x000e620008000c00 */
[----:B------:R-:W-:-:S05]  /*0940*/  PLOP3.LUT P1, PT, PT, PT, UP1, 0x80, 0x8 ;  /* 0x000000000008781c */ /* 0x000fca0003f2f018 */
[----:B------:R-:W2:Y:S03]  /*0950*/  @!UP1 LDCU.128 UR12, c[0x0][0x380] ;  /* 0x00007000ff0c97ac */ /* 0x000ea60008000c00 */
[----:B------:R-:W-:Y:S01]  /*0960*/  @P0 IMAD R3, R3, UR18, R2 ;  /* 0x0000001203030c24 */ /* 0x000fe2000f8e0202 */
[----:B-1----:R-:W-:Y:S02]  /*0970*/  MOV R10, UR10 ;  /* 0x0000000a000a7c02 */ /* 0x002fe40008000f00 */
[----:B------:R-:W-:Y:S02]  /*0980*/  MOV R11, UR11 ;  /* 0x0000000b000b7c02 */ /* 0x000fe40008000f00 */
[----:B------:R-:W-:Y:S02]  /*0990*/  MOV R6, UR8 ;  /* 0x0000000800067c02 */ /* 0x000fe40008000f00 */
[----:B------:R-:W-:Y:S01]  /*09a0*/  MOV R7, UR9 ;  /* 0x0000000900077c02 */ /* 0x000fe20008000f00 */
[----:B------:R-:W-:-:S04]  /*09b0*/  @P0 IMAD.WIDE R10, R3, 0x4, R10 ;  /* 0x00000004030a0825 */ /* 0x000fc800078e020a */
[----:B------:R-:W-:Y:S01]  /*09c0*/  @P0 VIADD R3, R13, UR4 ;  /* 0x000000040d030c36 */ /* 0x000fe20008000000 */
[----:B------:R-:W-:Y:S01]  /*09d0*/  @UP0 UIADD3 UR4, UPT, UPT, UR4, 0x2, URZ ;  /* 0x0000000204040890 */ /* 0x000fe2000fffe0ff */
[----:B--2---:R-:W-:Y:S02]  /*09e0*/  MOV R8, UR12 ;  /* 0x0000000c00087c02 */ /* 0x004fe40008000f00 */
[----:B------:R-:W-:Y:S01]  /*09f0*/  MOV R9, UR13 ;  /* 0x0000000d00097c02 */ /* 0x000fe20008000f00 */
[----:B------:R-:W-:Y:S01]  /*0a00*/  @P0 IMAD.WIDE R6, R3, 0x4, R6 ;  /* 0x0000000403060825 */ /* 0x000fe200078e0206 */
[----:B------:R-:W-:Y:S01]  /*0a10*/  MOV R14, UR14 ;  /* 0x0000000e000e7c02 */ /* 0x000fe20008000f00 */
[----:B0-----:R-:W2:Y:S01]  /*0a20*/  @P0 LDG.E R16, desc[UR16][R10.64] ;  /* 0x000000100a100981 */ /* 0x001ea2000c1e1900 */
[----:B------:R-:W-:Y:S01]  /*0a30*/  MOV R17, UR4 ;  /* 0x0000000400117c02 */ /* 0x000fe20008000f00 */
[----:B------:R-:W-:Y:S01]  /*0a40*/  @P0 IMAD.WIDE.U32 R4, R5, 0x4, R10 ;  /* 0x0000000405040825 */ /* 0x000fe200078e000a */
[----:B------:R-:W-:Y:S01]  /*0a50*/  @!P1 IADD3 R3, PT, PT, R13, UR4, RZ ;  /* 0x000000040d039c10 */ /* 0x000fe2000fffe0ff */
[----:B------:R-:W3:Y:S01]  /*0a60*/  @P0 LDG.E R19, desc[UR16][R6.64+0x4] ;  /* 0x0000041006130981 */ /* 0x000ee2000c1e1900 */
[----:B------:R-:W-:Y:S01]  /*0a70*/  MOV R15, UR15 ;  /* 0x0000000f000f7c02 */ /* 0x000fe20008000f00 */
[----:B------:R-:W-:-:S02]  /*0a80*/  @!P1 IMAD R13, R17, UR18, R2 ;  /* 0x00000012110d9c24 */ /* 0x000fc4000f8e0202 */
[----:B------:R-:W2:Y:S01]  /*0a90*/  @P0 LDG.E R17, desc[UR16][R6.64] ;  /* 0x0000001006110981 */ /* 0x000ea2000c1e1900 */
[----:B------:R-:W-:-:S03]  /*0aa0*/  @!P1 IMAD.WIDE R2, R3, 0x4, R8 ;  /* 0x0000000403029825 */ /* 0x000fc600078e0208 */
[----:B------:R-:W3:Y:S01]  /*0ab0*/  @P0 LDG.E R4, desc[UR16][R4.64] ;  /* 0x0000001004040981 */ /* 0x000ee2000c1e1900 */
[----:B------:R-:W-:-:S03]  /*0ac0*/  @!P1 IMAD.WIDE R8, R13, 0x4, R14 ;  /* 0x000000040d089825 */ /* 0x000fc600078e020e */
[----:B------:R-:W4:Y:S04]  /*0ad0*/  @!P1 LDG.E R3, desc[UR16][R2.64] ;  /* 0x0000001002039981 */ /* 0x000f28000c1e1900 */
[----:B------:R-:W4:Y:S01]  /*0ae0*/  @!P1 LDG.E R8, desc[UR16][R8.64] ;  /* 0x0000001008089981 */ /* 0x000f22000c1e1900 */
[----:B--2---:R-:W-:-:S04]  /*0af0*/  @P0 IMAD R16, R17, R16, R12 ;  /* 0x0000001011100224 */ /* 0x004fc800078e020c */
[----:B---3--:R-:W-:-:S04]  /*0b00*/  @P0 IMAD R12, R19, R4, R16 ;  /* 0x00000004130c0224 */ /* 0x008fc800078e0210 */
[----:B----4-:R-:W-:-:S07]  /*0b10*/  @!P1 IMAD R12, R3, R8, R12 ;  /* 0x00000008030c9224 */ /* 0x010fce00078e020c */
.L_x_2:
[----:B------:R-:W1:Y:S02]  /*0b20*/  LDC.64 R2, c[0x0][0x390] ;  /* 0x0000e400ff027b82 */ /* 0x000e640000000a00 */
[----:B-1----:R-:W-:-:S05]  /*0b30*/  IMAD.WIDE R2, R0, 0x4, R2 ;  /* 0x0000000400027825 */ /* 0x002fca00078e0202 */
[----:B0-----:R-:W-:Y:S01]  /*0b40*/  STG.E desc[UR16][R2.64], R12 ;  /* 0x0000000c02007986 */ /* 0x001fe2000c101910 */
[----:B------:R-:W-:Y:S05]  /*0b50*/  EXIT ;  /* 0x000000000000794d */ /* 0x000fea0003800000 */
.L_x_4:
[----:B------:R-:W-:-:S00]  /*0b60*/  BRA `(.L_x_4) ;  /* 0xfffffffc00fc7947 */ /* 0x000fc0000383ffff */
[----:B------:R-:W-:-:S00]  /*0b70*/  NOP ;  /* 0x0000000000007918 */ /* 0x000fc00000000000 */
        /* <DEDUP_REMOVED lines=8> */
.L_x_5:


//--------------------- .nv.shared.reserved.0     --------------------------
	.section	.nv.shared.reserved.0,"aw",@nobits
	.weak		__nv_reservedSMEM_offset_0_alias
	.size		__nv_reservedSMEM_offset_0_alias, 0, 64
	.other		__nv_reservedSMEM_offset_0_alias,@"STO_CUDA_RESERVED_SHARED STV_DEFAULT"
__nv_reservedSMEM_offset_0_alias:
	.zero		0
	.zero		64


//--------------------- .nv.constant0._Z10matrix_mulPKiS0_Pii --------------------------
	.section	.nv.constant0._Z10matrix_mulPKiS0_Pii,"a",@progbits
	.sectionflags	@""
	.align	4
.nv.constant0._Z10matrix_mulPKiS0_Pii:
	.zero		924


//--------------------- SYMBOLS --------------------------

	.type		.nv.reservedSmem.offset0,@object
	.size		.nv.reservedSmem.offset0,0x4
